//
// Generated by NVIDIA NVVM Compiler
//
// Compiler Build ID: CL-36424714
// Cuda compilation tools, release 13.0, V13.0.88
// Based on NVVM 20.0.0
//

.version 9.0
.target sm_100
.address_size 64

	// .globl	_Z13print_detailsv
.extern .func  (.param .b32 func_retval0) vprintf
(
	.param .b64 vprintf_param_0,
	.param .b64 vprintf_param_1
)
;
.global .align 1 .b8 $str[151] = {98, 108, 111, 99, 107, 73, 100, 120, 46, 120, 32, 58, 32, 37, 100, 44, 32, 98, 108, 111, 99, 107, 73, 100, 120, 46, 121, 32, 58, 32, 37, 100, 44, 32, 98, 108, 111, 99, 107, 73, 100, 120, 46, 122, 32, 58, 32, 37, 100, 44, 98, 108, 111, 99, 107, 68, 105, 109, 46, 120, 32, 58, 32, 37, 100, 44, 32, 98, 108, 111, 99, 107, 68, 105, 109, 46, 121, 32, 58, 32, 37, 100, 44, 32, 98, 108, 111, 99, 107, 68, 105, 109, 46, 122, 32, 58, 32, 37, 100, 44, 103, 114, 105, 100, 68, 105, 109, 46, 120, 32, 58, 32, 37, 100, 32, 44, 32, 103, 114, 105, 100, 68, 105, 109, 46, 121, 32, 58, 32, 37, 100, 32, 44, 32, 103, 114, 105, 100, 68, 105, 109, 46, 122, 32, 58, 32, 37, 100, 32, 10};

.visible .entry _Z13print_detailsv()
{
	.local .align 8 .b8 	__local_depot0[40];
	.reg .b64 	%SP;
	.reg .b64 	%SPL;
	.reg .b32 	%r<12>;
	.reg .b64 	%rd<5>;

	mov.u64 	%SPL, __local_depot0;
	cvta.local.u64 	%SP, %SPL;
	add.u64 	%rd1, %SP, 0;
	add.u64 	%rd2, %SPL, 0;
	mov.u32 	%r1, %ctaid.x;
	mov.u32 	%r2, %ctaid.y;
	mov.u32 	%r3, %ctaid.z;
	mov.u32 	%r4, %ntid.x;
	mov.u32 	%r5, %ntid.y;
	mov.u32 	%r6, %ntid.z;
	mov.u32 	%r7, %nctaid.x;
	mov.u32 	%r8, %nctaid.y;
	mov.u32 	%r9, %nctaid.z;
	st.local.v2.u32 	[%rd2], {%r1, %r2};
	st.local.v2.u32 	[%rd2+8], {%r3, %r4};
	st.local.v2.u32 	[%rd2+16], {%r5, %r6};
	st.local.v2.u32 	[%rd2+24], {%r7, %r8};
	st.local.u32 	[%rd2+32], %r9;
	mov.u64 	%rd3, $str;
	cvta.global.u64 	%rd4, %rd3;
	{ // callseq 0, 0
	.param .b64 param0;
	st.param.b64 	[param0], %rd4;
	.param .b64 param1;
	st.param.b64 	[param1], %rd1;
	.param .b32 retval0;
	call.uni (retval0), 
	vprintf, 
	(
	param0, 
	param1
	);
	ld.param.b32 	%r10, [retval0];
	} // callseq 0
	ret;

}


// ===== COMPILED SASS (sm_100) =====

	.target	sm_100

	.elftype	@"ET_EXEC"


//--------------------- .note.nv.tkinfo           --------------------------
	.section	.note.nv.tkinfo,"",@"SHT_NOTE"
	.sectionflags	@"SHF_NOTE_NV_TKINFO"
	.tkinfo
        /*0018*/ 	.word	0x00000002
        /*0030*/ 	.string	""
        /*0030*/ 	.string	"ptxas"
        /*0030*/ 	.string	"Cuda compilation tools, release 13.0, V13.0.88"
        /*0030*/ 	.string	"Build cuda_13.0.r13.0/compiler.36424714_0"
        /*0030*/ 	.string	"-arch sm_100 -m 64 "



//--------------------- .note.nv.cuinfo           --------------------------
	.section	.note.nv.cuinfo,"",@"SHT_NOTE"
	.sectionflags	@"SHF_NOTE_NV_CUINFO"
        /*0018*/ 	.short	0x0002
        /*001a*/ 	.short	0x0064
        /*001c*/ 	.short	0x0082
	.zero		2


//--------------------- .nv.info                  --------------------------
	.section	.nv.info,"",@"SHT_CUDA_INFO"
	.align	4


	//----- nvinfo : EIATTR_REGCOUNT
	.align		4
        /*0000*/ 	.byte	0x04, 0x2f
        /*0002*/ 	.short	(.L_2 - .L_1)
	.align		4
.L_1:
        /*0004*/ 	.word	index@(_Z13print_detailsv)
        /*0008*/ 	.word	0x00000018


	//----- nvinfo : EIATTR_FRAME_SIZE
	.align		4
.L_2:
        /*000c*/ 	.byte	0x04, 0x11
        /*000e*/ 	.short	(.L_4 - .L_3)
	.align		4
.L_3:
        /*0010*/ 	.word	index@(_Z13print_detailsv)
        /*0014*/ 	.word	0x00000028


	//----- nvinfo : EIATTR_MIN_STACK_SIZE
	.align		4
.L_4:
        /*0018*/ 	.byte	0x04, 0x12
        /*001a*/ 	.short	(.L_6 - .L_5)
	.align		4
.L_5:
        /*001c*/ 	.word	index@(_Z13print_detailsv)
        /*0020*/ 	.word	0x00000028
.L_6:


//--------------------- .nv.compat                --------------------------
	.section	.nv.compat,"",@"SHT_CUDA_COMPAT_INFO"
	.align	4
        /*0000*/ 	.byte	0x02, 0x09, 0x00, 0x00, 0x02, 0x02, 0x01, 0x00, 0x02, 0x05, 0x05, 0x00, 0x03, 0x07, 0x01, 0x01
        /*0010*/ 	.byte	0x02, 0x03, 0x00, 0x00, 0x02, 0x06, 0x01, 0x00, 0x04, 0x0b, 0x08, 0x00, 0x09, 0x00, 0x00, 0x00
        /*0020*/ 	.byte	0x00, 0x00, 0x00, 0x00


//--------------------- .nv.info._Z13print_detailsv --------------------------
	.section	.nv.info._Z13print_detailsv,"",@"SHT_CUDA_INFO"
	.sectionflags	@""
	.align	4


	//----- nvinfo : EIATTR_CUDA_API_VERSION
	.align		4
        /*0000*/ 	.byte	0x04, 0x37
        /*0002*/ 	.short	(.L_8 - .L_7)
.L_7:
        /*0004*/ 	.word	0x00000082


	//----- nvinfo : EIATTR_SPARSE_MMA_MASK
	.align		4
.L_8:
        /*0008*/ 	.byte	0x03, 0x50
        /*000a*/ 	.short	0x0000


	//----- nvinfo : EIATTR_MAXREG_COUNT
	.align		4
        /*000c*/ 	.byte	0x03, 0x1b
        /*000e*/ 	.short	0x00ff


	//----- nvinfo : EIATTR_EXTERNS
	.align		4
        /*0010*/ 	.byte	0x04, 0x0f
        /*0012*/ 	.short	(.L_10 - .L_9)


	//   ....[0]....
	.align		4
.L_9:
        /*0014*/ 	.word	index@(vprintf)


	//----- nvinfo : EIATTR_MERCURY_ISA_VERSION
	.align		4
.L_10:
        /*0018*/ 	.byte	0x03, 0x5f
        /*001a*/ 	.short	0x0101


	//----- nvinfo : EIATTR_VRC_CTA_INIT_COUNT
	.align		4
        /*001c*/ 	.byte	0x02, 0x4a
	.zero		1
	.zero		1


	//----- nvinfo : EIATTR_SYSCALL_OFFSETS
	.align		4
        /*0020*/ 	.byte	0x04, 0x46
        /*0022*/ 	.short	(.L_12 - .L_11)


	//   ....[0]....
.L_11:
        /*0024*/ 	.word	0x000001a0


	//----- nvinfo : EIATTR_EXIT_INSTR_OFFSETS
	.align		4
.L_12:
        /*0028*/ 	.byte	0x04, 0x1c
        /*002a*/ 	.short	(.L_14 - .L_13)


	//   ....[0]....
.L_13:
        /*002c*/ 	.word	0x000001b0


	//----- nvinfo : EIATTR_SW_WAR
	.align		4
.L_14:
        /*0030*/ 	.byte	0x04, 0x36
        /*0032*/ 	.short	(.L_16 - .L_15)
.L_15:
        /*0034*/ 	.word	0x00000008
.L_16:


//--------------------- .nv.callgraph             --------------------------
	.section	.nv.callgraph,"",@"SHT_CUDA_CALLGRAPH"
	.align	4
	.sectionentsize	8
	.align		4
        /*0000*/ 	.word	0x00000000
	.align		4
        /*0004*/ 	.word	0xffffffff
	.align		4
        /*0008*/ 	.word	index@(_Z13print_detailsv)
	.align		4
        /*000c*/ 	.word	index@(vprintf)
	.align		4
        /*0010*/ 	.word	0x00000000
	.align		4
        /*0014*/ 	.word	0xfffffffe
	.align		4
        /*0018*/ 	.word	0x00000000
	.align		4
        /*001c*/ 	.word	0xfffffffd
	.align		4
        /*0020*/ 	.word	0x00000000
	.align		4
        /*0024*/ 	.word	0xfffffffc


//--------------------- .nv.constant4             --------------------------
	.section	.nv.constant4,"a",@progbits
	.align	8
	.align		8
.nv.constant4:
        /*0000*/ 	.dword	vprintf
	.align		8
        /*0008*/ 	.dword	$str


//--------------------- .text._Z13print_detailsv  --------------------------
	.section	.text._Z13print_detailsv,"ax",@progbits
	.align	128
        .global         _Z13print_detailsv
        .type           _Z13print_detailsv,@function
        .size           _Z13print_detailsv,(.L_x_2 - _Z13print_detailsv)
        .other          _Z13print_detailsv,@"STO_CUDA_ENTRY STV_DEFAULT"
_Z13print_detailsv:
.text._Z13print_detailsv:
[----:B------:R-:W0:Y:S01]  /*0000*/  LDC R1, c[0x0][0x37c] ;  /* 0x0000df00ff017b82 */ /* 0x000e220000000800 */
[----:B------:R-:W1:Y:S01]  /*0010*/  S2R R8, SR_CTAID.X ;  /* 0x0000000000087919 */ /* 0x000e620000002500 */
[----:B------:R-:W2:Y:S06]  /*0020*/  LDCU UR5, c[0x0][0x2fc] ;  /* 0x00005f80ff0577ac */ /* 0x000eac0008000800 */
[----:B------:R-:W3:Y:S01]  /*0030*/  LDC R11, c[0x0][0x360] ;  /* 0x0000d800ff0b7b82 */ /* 0x000ee20000000800 */
[----:B0-----:R-:W-:Y:S01]  /*0040*/  VIADD R1, R1, 0xffffffd8 ;  /* 0xffffffd801017836 */ /* 0x001fe20000000000 */
[----:B------:R-:W1:Y:S01]  /*0050*/  S2R R9, SR_CTAID.Y ;  /* 0x0000000000097919 */ /* 0x000e620000002600 */
[----:B------:R-:W-:Y:S01]  /*0060*/  MOV R0, 0x0 ;  /* 0x0000000000007802 */ /* 0x000fe20000000f00 */
[----:B------:R-:W0:Y:S01]  /*0070*/  LDCU UR4, c[0x0][0x2f8] ;  /* 0x00005f00ff0477ac */ /* 0x000e220008000800 */
[----:B------:R-:W3:Y:S03]  /*0080*/  S2R R10, SR_CTAID.Z ;  /* 0x00000000000a7919 */ /* 0x000ee60000002700 */
[----:B------:R-:W4:Y:S01]  /*0090*/  LDC R12, c[0x0][0x364] ;  /* 0x0000d900ff0c7b82 */ /* 0x000f220000000800 */
[----:B------:R-:W5:Y:S07]  /*00a0*/  LDCU.64 UR6, c[0x4][0x8] ;  /* 0x01000100ff0677ac */ /* 0x000f6e0008000a00 */
[----:B------:R-:W4:Y:S01]  /*00b0*/  LDC R13, c[0x0][0x368] ;  /* 0x0000da00ff0d7b82 */ /* 0x000f220000000800 */
[----:B0-----:R-:W-:-:S07]  /*00c0*/  IADD3 R6, P0, PT, R1, UR4, RZ ;  /* 0x0000000401067c10 */ /* 0x001fce000ff1e0ff */
[----:B------:R-:W0:Y:S01]  /*00d0*/  LDC R14, c[0x0][0x370] ;  /* 0x0000dc00ff0e7b82 */ /* 0x000e220000000800 */
[----:B-----5:R-:W-:Y:S01]  /*00e0*/  IMAD.U32 R4, RZ, RZ, UR6 ;  /* 0x00000006ff047e24 */ /* 0x020fe2000f8e00ff */
[----:B------:R-:W-:Y:S01]  /*00f0*/  MOV R5, UR7 ;  /* 0x0000000700057c02 */ /* 0x000fe20008000f00 */
[----:B--2---:R-:W-:-:S05]  /*0100*/  IMAD.X R7, RZ, RZ, UR5, P0 ;  /* 0x00000005ff077e24 */ /* 0x004fca00080e06ff */
[----:B------:R-:W0:Y:S01]  /*0110*/  LDC R15, c[0x0][0x374] ;  /* 0x0000dd00ff0f7b82 */ /* 0x000e220000000800 */
[----:B-1----:R1:W-:Y:S04]  /*0120*/  STL.64 [R1], R8 ;  /* 0x0000000801007387 */ /* 0x0023e80000100a00 */
[----:B---3--:R1:W-:Y:S03]  /*0130*/  STL.64 [R1+0x8], R10 ;  /* 0x0000080a01007387 */ /* 0x0083e60000100a00 */
[----:B------:R-:W2:Y:S01]  /*0140*/  LDC R16, c[0x0][0x378] ;  /* 0x0000de00ff107b82 */ /* 0x000ea20000000800 */
[----:B----4-:R1:W-:Y:S07]  /*0150*/  STL.64 [R1+0x10], R12 ;  /* 0x0000100c01007387 */ /* 0x0103ee0000100a00 */
[----:B------:R1:W3:Y:S01]  /*0160*/  LDC.64 R2, c[0x4][R0] ;  /* 0x0100000000027b82 */ /* 0x0002e20000000a00 */
[----:B0-----:R1:W-:Y:S04]  /*0170*/  STL.64 [R1+0x18], R14 ;  /* 0x0000180e01007387 */ /* 0x0013e80000100a00 */
[----:B--2---:R1:W-:Y:S02]  /*0180*/  STL [R1+0x20], R16 ;  /* 0x0000201001007387 */ /* 0x0043e40000100800 */
[----:B------:R-:W-:-:S07]  /*0190*/  LEPC R20, `(.L_x_0) ;  /* 0x000000001014794e */ /* 0x000fce0000000000 */
[----:B-1-3--:R-:W-:Y:S05]  /*01a0*/  CALL.ABS.NOINC R2 ;  /* 0x0000000002007343 */ /* 0x00afea0003c00000 */
.L_x_0:
[----:B------:R-:W-:Y:S05]  /*01b0*/  EXIT ;  /* 0x000000000000794d */ /* 0x000fea0003800000 */
.L_x_1:
[----:B------:R-:W-:-:S00]  /*01c0*/  BRA `(.L_x_1) ;  /* 0xfffffffc00fc7947 */ /* 0x000fc0000383ffff */
[----:B------:R-:W-:-:S00]  /*01d0*/  NOP ;  /* 0x0000000000007918 */ /* 0x000fc00000000000 */
        /* <DEDUP_REMOVED lines=10> */
.L_x_2:


//--------------------- .nv.global.init           --------------------------
	.section	.nv.global.init,"aw",@progbits
.nv.global.init:
	.type		$str,@object
	.size		$str,(.L_0 - $str)
$str:
        /*0000*/ 	.byte	0x62, 0x6c, 0x6f, 0x63, 0x6b, 0x49, 0x64, 0x78, 0x2e, 0x78, 0x20, 0x3a, 0x20, 0x25, 0x64, 0x2c
        /* <DEDUP_REMOVED lines=8> */
        /*0090*/ 	.byte	0x3a, 0x20, 0x25, 0x64, 0x20, 0x0a, 0x00
.L_0:


//--------------------- .nv.shared.reserved.0     --------------------------
	.section	.nv.shared.reserved.0,"aw",@nobits
	.weak		__nv_reservedSMEM_offset_0_alias
	.size		__nv_reservedSMEM_offset_0_alias, 0, 64
	.other		__nv_reservedSMEM_offset_0_alias,@"STO_CUDA_RESERVED_SHARED STV_DEFAULT"
__nv_reservedSMEM_offset_0_alias:
	.zero		0
	.zero		64


//--------------------- .nv.constant0._Z13print_detailsv --------------------------
	.section	.nv.constant0._Z13print_detailsv,"a",@progbits
	.sectionflags	@""
	.align	4
.nv.constant0._Z13print_detailsv:
	.zero		896


//--------------------- SYMBOLS --------------------------

	.type		.nv.reservedSmem.offset0,@object
	.size		.nv.reservedSmem.offset0,0x4
	.type		vprintf,@function
